//
// Generated by NVIDIA NVVM Compiler
//
// Compiler Build ID: CL-36424714
// Cuda compilation tools, release 13.0, V13.0.88
// Based on NVVM 20.0.0
//

.version 9.0
.target sm_100
.address_size 64

	// .globl	_Z11matMulNaivePfS_S_i

.visible .entry _Z11matMulNaivePfS_S_i(
	.param .u64 .ptr .align 1 _Z11matMulNaivePfS_S_i_param_0,
	.param .u64 .ptr .align 1 _Z11matMulNaivePfS_S_i_param_1,
	.param .u64 .ptr .align 1 _Z11matMulNaivePfS_S_i_param_2,
	.param .u32 _Z11matMulNaivePfS_S_i_param_3
)
{
	.reg .pred 	%p<10>;
	.reg .b32 	%r<40>;
	.reg .b32 	%f<67>;
	.reg .b64 	%rd<67>;

	ld.param.u64 	%rd14, [_Z11matMulNaivePfS_S_i_param_0];
	ld.param.u64 	%rd15, [_Z11matMulNaivePfS_S_i_param_1];
	ld.param.u32 	%r18, [_Z11matMulNaivePfS_S_i_param_3];
	cvta.to.global.u64 	%rd1, %rd15;
	cvta.to.global.u64 	%rd2, %rd14;
	mov.u32 	%r19, %ctaid.y;
	mov.u32 	%r20, %ntid.y;
	mov.u32 	%r21, %tid.y;
	mad.lo.s32 	%r1, %r19, %r20, %r21;
	mov.u32 	%r22, %ctaid.x;
	mov.u32 	%r23, %ntid.x;
	mov.u32 	%r24, %tid.x;
	mad.lo.s32 	%r2, %r22, %r23, %r24;
	max.s32 	%r25, %r1, %r2;
	setp.ge.s32 	%p1, %r25, %r18;
	@%p1 bra 	$L__BB0_13;
	mul.lo.s32 	%r3, %r18, %r1;
	and.b32  	%r4, %r18, 7;
	setp.lt.u32 	%p2, %r18, 8;
	mov.f32 	%f66, 0f00000000;
	mov.b32 	%r38, 0;
	@%p2 bra 	$L__BB0_4;
	and.b32  	%r38, %r18, 2147483640;
	neg.s32 	%r36, %r38;
	mul.wide.s32 	%rd16, %r18, 4;
	add.s64 	%rd3, %rd1, %rd16;
	shl.b32 	%r7, %r18, 3;
	mul.wide.s32 	%rd17, %r18, 8;
	add.s64 	%rd4, %rd1, %rd17;
	mul.wide.s32 	%rd18, %r18, 12;
	add.s64 	%rd5, %rd1, %rd18;
	mul.wide.s32 	%rd19, %r18, 16;
	add.s64 	%rd6, %rd1, %rd19;
	mul.wide.s32 	%rd20, %r18, 20;
	add.s64 	%rd7, %rd1, %rd20;
	mul.wide.s32 	%rd21, %r18, 24;
	add.s64 	%rd8, %rd1, %rd21;
	mul.wide.s32 	%rd22, %r18, 28;
	add.s64 	%rd9, %rd1, %rd22;
	mul.wide.u32 	%rd23, %r3, 4;
	add.s64 	%rd24, %rd23, %rd2;
	add.s64 	%rd66, %rd24, 16;
	mov.f32 	%f66, 0f00000000;
	mov.u32 	%r35, %r2;
$L__BB0_3:
	.pragma "nounroll";
	mul.wide.s32 	%rd25, %r35, 4;
	add.s64 	%rd26, %rd3, %rd25;
	add.s64 	%rd27, %rd4, %rd25;
	add.s64 	%rd28, %rd5, %rd25;
	add.s64 	%rd29, %rd6, %rd25;
	add.s64 	%rd30, %rd7, %rd25;
	add.s64 	%rd31, %rd8, %rd25;
	add.s64 	%rd32, %rd9, %rd25;
	add.s64 	%rd33, %rd1, %rd25;
	ld.global.f32 	%f16, [%rd66+-16];
	ld.global.f32 	%f17, [%rd33];
	fma.rn.f32 	%f18, %f16, %f17, %f66;
	ld.global.f32 	%f19, [%rd66+-12];
	ld.global.f32 	%f20, [%rd26];
	fma.rn.f32 	%f21, %f19, %f20, %f18;
	ld.global.f32 	%f22, [%rd66+-8];
	ld.global.f32 	%f23, [%rd27];
	fma.rn.f32 	%f24, %f22, %f23, %f21;
	ld.global.f32 	%f25, [%rd66+-4];
	ld.global.f32 	%f26, [%rd28];
	fma.rn.f32 	%f27, %f25, %f26, %f24;
	ld.global.f32 	%f28, [%rd66];
	ld.global.f32 	%f29, [%rd29];
	fma.rn.f32 	%f30, %f28, %f29, %f27;
	ld.global.f32 	%f31, [%rd66+4];
	ld.global.f32 	%f32, [%rd30];
	fma.rn.f32 	%f33, %f31, %f32, %f30;
	ld.global.f32 	%f34, [%rd66+8];
	ld.global.f32 	%f35, [%rd31];
	fma.rn.f32 	%f36, %f34, %f35, %f33;
	ld.global.f32 	%f37, [%rd66+12];
	ld.global.f32 	%f38, [%rd32];
	fma.rn.f32 	%f66, %f37, %f38, %f36;
	add.s32 	%r36, %r36, 8;
	add.s32 	%r35, %r35, %r7;
	add.s64 	%rd66, %rd66, 32;
	setp.ne.s32 	%p3, %r36, 0;
	@%p3 bra 	$L__BB0_3;
$L__BB0_4:
	setp.eq.s32 	%p4, %r4, 0;
	@%p4 bra 	$L__BB0_12;
	and.b32  	%r13, %r18, 3;
	setp.lt.u32 	%p5, %r4, 4;
	@%p5 bra 	$L__BB0_7;
	add.s32 	%r27, %r38, %r3;
	mul.wide.u32 	%rd34, %r27, 4;
	add.s64 	%rd35, %rd2, %rd34;
	ld.global.f32 	%f40, [%rd35];
	mad.lo.s32 	%r28, %r38, %r18, %r2;
	mul.wide.s32 	%rd36, %r28, 4;
	add.s64 	%rd37, %rd1, %rd36;
	ld.global.f32 	%f41, [%rd37];
	fma.rn.f32 	%f42, %f40, %f41, %f66;
	cvt.u64.u32 	%rd38, %r3;
	cvt.u64.u32 	%rd39, %r38;
	add.s64 	%rd40, %rd39, %rd38;
	shl.b64 	%rd41, %rd40, 2;
	add.s64 	%rd42, %rd2, %rd41;
	ld.global.f32 	%f43, [%rd42+4];
	mul.wide.s32 	%rd43, %r18, 4;
	add.s64 	%rd44, %rd37, %rd43;
	ld.global.f32 	%f44, [%rd44];
	fma.rn.f32 	%f45, %f43, %f44, %f42;
	ld.global.f32 	%f46, [%rd42+8];
	add.s64 	%rd45, %rd44, %rd43;
	ld.global.f32 	%f47, [%rd45];
	fma.rn.f32 	%f48, %f46, %f47, %f45;
	ld.global.f32 	%f49, [%rd42+12];
	add.s64 	%rd46, %rd45, %rd43;
	ld.global.f32 	%f50, [%rd46];
	fma.rn.f32 	%f66, %f49, %f50, %f48;
	add.s32 	%r38, %r38, 4;
$L__BB0_7:
	setp.eq.s32 	%p6, %r13, 0;
	@%p6 bra 	$L__BB0_12;
	setp.eq.s32 	%p7, %r13, 1;
	@%p7 bra 	$L__BB0_10;
	add.s32 	%r29, %r38, %r3;
	mul.wide.u32 	%rd47, %r29, 4;
	add.s64 	%rd48, %rd2, %rd47;
	ld.global.f32 	%f52, [%rd48];
	mad.lo.s32 	%r30, %r38, %r18, %r2;
	mul.wide.s32 	%rd49, %r30, 4;
	add.s64 	%rd50, %rd1, %rd49;
	ld.global.f32 	%f53, [%rd50];
	fma.rn.f32 	%f54, %f52, %f53, %f66;
	cvt.u64.u32 	%rd51, %r3;
	cvt.u64.u32 	%rd52, %r38;
	add.s64 	%rd53, %rd52, %rd51;
	shl.b64 	%rd54, %rd53, 2;
	add.s64 	%rd55, %rd2, %rd54;
	ld.global.f32 	%f55, [%rd55+4];
	mul.wide.s32 	%rd56, %r18, 4;
	add.s64 	%rd57, %rd50, %rd56;
	ld.global.f32 	%f56, [%rd57];
	fma.rn.f32 	%f66, %f55, %f56, %f54;
	add.s32 	%r38, %r38, 2;
$L__BB0_10:
	and.b32  	%r31, %r18, 1;
	setp.eq.b32 	%p8, %r31, 1;
	not.pred 	%p9, %p8;
	@%p9 bra 	$L__BB0_12;
	add.s32 	%r32, %r38, %r3;
	mul.wide.u32 	%rd58, %r32, 4;
	add.s64 	%rd59, %rd2, %rd58;
	ld.global.f32 	%f57, [%rd59];
	mad.lo.s32 	%r33, %r38, %r18, %r2;
	mul.wide.s32 	%rd60, %r33, 4;
	add.s64 	%rd61, %rd1, %rd60;
	ld.global.f32 	%f58, [%rd61];
	fma.rn.f32 	%f66, %f57, %f58, %f66;
$L__BB0_12:
	ld.param.u64 	%rd65, [_Z11matMulNaivePfS_S_i_param_2];
	add.s32 	%r34, %r3, %r2;
	cvta.to.global.u64 	%rd62, %rd65;
	mul.wide.s32 	%rd63, %r34, 4;
	add.s64 	%rd64, %rd62, %rd63;
	st.global.f32 	[%rd64], %f66;
$L__BB0_13:
	ret;

}


// ===== COMPILED SASS (sm_100) =====

	.target	sm_100

	.elftype	@"ET_EXEC"


//--------------------- .note.nv.tkinfo           --------------------------
	.section	.note.nv.tkinfo,"",@"SHT_NOTE"
	.sectionflags	@"SHF_NOTE_NV_TKINFO"
	.tkinfo
        /*0018*/ 	.word	0x00000002
        /*0030*/ 	.string	""
        /*0030*/ 	.string	"ptxas"
        /*0030*/ 	.string	"Cuda compilation tools, release 13.0, V13.0.88"
        /*0030*/ 	.string	"Build cuda_13.0.r13.0/compiler.36424714_0"
        /*0030*/ 	.string	"-arch sm_100 -m 64 "



//--------------------- .note.nv.cuinfo           --------------------------
	.section	.note.nv.cuinfo,"",@"SHT_NOTE"
	.sectionflags	@"SHF_NOTE_NV_CUINFO"
        /*0018*/ 	.short	0x0002
        /*001a*/ 	.short	0x0064
        /*001c*/ 	.short	0x0082
	.zero		2


//--------------------- .nv.info                  --------------------------
	.section	.nv.info,"",@"SHT_CUDA_INFO"
	.align	4


	//----- nvinfo : EIATTR_REGCOUNT
	.align		4
        /*0000*/ 	.byte	0x04, 0x2f
        /*0002*/ 	.short	(.L_1 - .L_0)
	.align		4
.L_0:
        /*0004*/ 	.word	index@(_Z11matMulNaivePfS_S_i)
        /*0008*/ 	.word	0x0000001e


	//----- nvinfo : EIATTR_FRAME_SIZE
	.align		4
.L_1:
        /*000c*/ 	.byte	0x04, 0x11
        /*000e*/ 	.short	(.L_3 - .L_2)
	.align		4
.L_2:
        /*0010*/ 	.word	index@(_Z11matMulNaivePfS_S_i)
        /*0014*/ 	.word	0x00000000


	//----- nvinfo : EIATTR_MIN_STACK_SIZE
	.align		4
.L_3:
        /*0018*/ 	.byte	0x04, 0x12
        /*001a*/ 	.short	(.L_5 - .L_4)
	.align		4
.L_4:
        /*001c*/ 	.word	index@(_Z11matMulNaivePfS_S_i)
        /*0020*/ 	.word	0x00000000
.L_5:


//--------------------- .nv.compat                --------------------------
	.section	.nv.compat,"",@"SHT_CUDA_COMPAT_INFO"
	.align	4
        /*0000*/ 	.byte	0x02, 0x09, 0x00, 0x00, 0x02, 0x02, 0x01, 0x00, 0x02, 0x05, 0x05, 0x00, 0x03, 0x07, 0x01, 0x01
        /*0010*/ 	.byte	0x02, 0x03, 0x00, 0x00, 0x02, 0x06, 0x01, 0x00, 0x04, 0x0b, 0x08, 0x00, 0x09, 0x00, 0x00, 0x00
        /*0020*/ 	.byte	0x00, 0x00, 0x00, 0x00


//--------------------- .nv.info._Z11matMulNaivePfS_S_i --------------------------
	.section	.nv.info._Z11matMulNaivePfS_S_i,"",@"SHT_CUDA_INFO"
	.sectionflags	@""
	.align	4


	//----- nvinfo : EIATTR_CUDA_API_VERSION
	.align		4
        /*0000*/ 	.byte	0x04, 0x37
        /*0002*/ 	.short	(.L_7 - .L_6)
.L_6:
        /*0004*/ 	.word	0x00000082


	//----- nvinfo : EIATTR_KPARAM_INFO
	.align		4
.L_7:
        /*0008*/ 	.byte	0x04, 0x17
        /*000a*/ 	.short	(.L_9 - .L_8)
.L_8:
        /*000c*/ 	.word	0x00000000
        /*0010*/ 	.short	0x0003
        /*0012*/ 	.short	0x0018
        /*0014*/ 	.byte	0x00, 0xf0, 0x11, 0x00


	//----- nvinfo : EIATTR_KPARAM_INFO
	.align		4
.L_9:
        /*0018*/ 	.byte	0x04, 0x17
        /*001a*/ 	.short	(.L_11 - .L_10)
.L_10:
        /*001c*/ 	.word	0x00000000
        /*0020*/ 	.short	0x0002
        /*0022*/ 	.short	0x0010
        /*0024*/ 	.byte	0x00, 0xf5, 0x21, 0x00


	//----- nvinfo : EIATTR_KPARAM_INFO
	.align		4
.L_11:
        /*0028*/ 	.byte	0x04, 0x17
        /*002a*/ 	.short	(.L_13 - .L_12)
.L_12:
        /*002c*/ 	.word	0x00000000
        /*0030*/ 	.short	0x0001
        /*0032*/ 	.short	0x0008
        /*0034*/ 	.byte	0x00, 0xf5, 0x21, 0x00


	//----- nvinfo : EIATTR_KPARAM_INFO
	.align		4
.L_13:
        /*0038*/ 	.byte	0x04, 0x17
        /*003a*/ 	.short	(.L_15 - .L_14)
.L_14:
        /*003c*/ 	.word	0x00000000
        /*0040*/ 	.short	0x0000
        /*0042*/ 	.short	0x0000
        /*0044*/ 	.byte	0x00, 0xf5, 0x21, 0x00


	//----- nvinfo : EIATTR_SPARSE_MMA_MASK
	.align		4
.L_15:
        /*0048*/ 	.byte	0x03, 0x50
        /*004a*/ 	.short	0x0000


	//----- nvinfo : EIATTR_MAXREG_COUNT
	.align		4
        /*004c*/ 	.byte	0x03, 0x1b
        /*004e*/ 	.short	0x00ff


	//----- nvinfo : EIATTR_MERCURY_ISA_VERSION
	.align		4
        /*0050*/ 	.byte	0x03, 0x5f
        /*0052*/ 	.short	0x0101


	//----- nvinfo : EIATTR_VRC_CTA_INIT_COUNT
	.align		4
        /*0054*/ 	.byte	0x02, 0x4a
	.zero		1
	.zero		1


	//----- nvinfo : EIATTR_EXIT_INSTR_OFFSETS
	.align		4
        /*0058*/ 	.byte	0x04, 0x1c
        /*005a*/ 	.short	(.L_17 - .L_16)


	//   ....[0]....
.L_16:
        /*005c*/ 	.word	0x000000c0


	//   ....[1]....
        /*0060*/ 	.word	0x00000a90


	//----- nvinfo : EIATTR_CBANK_PARAM_SIZE
	.align		4
.L_17:
        /*0064*/ 	.byte	0x03, 0x19
        /*0066*/ 	.short	0x001c


	//----- nvinfo : EIATTR_PARAM_CBANK
	.align		4
        /*0068*/ 	.byte	0x04, 0x0a
        /*006a*/ 	.short	(.L_19 - .L_18)
	.align		4
.L_18:
        /*006c*/ 	.word	index@(.nv.constant0._Z11matMulNaivePfS_S_i)
        /*0070*/ 	.short	0x0380
        /*0072*/ 	.short	0x001c


	//----- nvinfo : EIATTR_SW_WAR
	.align		4
.L_19:
        /*0074*/ 	.byte	0x04, 0x36
        /*0076*/ 	.short	(.L_21 - .L_20)
.L_20:
        /*0078*/ 	.word	0x00000008
.L_21:


//--------------------- .nv.callgraph             --------------------------
	.section	.nv.callgraph,"",@"SHT_CUDA_CALLGRAPH"
	.align	4
	.sectionentsize	8
	.align		4
        /*0000*/ 	.word	0x00000000
	.align		4
        /*0004*/ 	.word	0xffffffff
	.align		4
        /*0008*/ 	.word	0x00000000
	.align		4
        /*000c*/ 	.word	0xfffffffe
	.align		4
        /*0010*/ 	.word	0x00000000
	.align		4
        /*0014*/ 	.word	0xfffffffd
	.align		4
        /*0018*/ 	.word	0x00000000
	.align		4
        /*001c*/ 	.word	0xfffffffc


//--------------------- .text._Z11matMulNaivePfS_S_i --------------------------
	.section	.text._Z11matMulNaivePfS_S_i,"ax",@progbits
	.align	128
        .global         _Z11matMulNaivePfS_S_i
        .type           _Z11matMulNaivePfS_S_i,@function
        .size           _Z11matMulNaivePfS_S_i,(.L_x_5 - _Z11matMulNaivePfS_S_i)
        .other          _Z11matMulNaivePfS_S_i,@"STO_CUDA_ENTRY STV_DEFAULT"
_Z11matMulNaivePfS_S_i:
.text._Z11matMulNaivePfS_S_i:
[----:B------:R-:W-:Y:S01]  /*0000*/  LDC R1, c[0x0][0x37c] ;  /* 0x0000df00ff017b82 */ /* 0x000fe20000000800 */
[----:B------:R-:W0:Y:S07]  /*0010*/  S2R R0, SR_TID.Y ;  /* 0x0000000000007919 */ /* 0x000e2e0000002200 */
[----:B------:R-:W0:Y:S01]  /*0020*/  S2UR UR4, SR_CTAID.Y ;  /* 0x00000000000479c3 */ /* 0x000e220000002600 */
[----:B------:R-:W1:Y:S01]  /*0030*/  LDCU UR20, c[0x0][0x398] ;  /* 0x00007300ff1477ac */ /* 0x000e620008000800 */
[----:B------:R-:W2:Y:S06]  /*0040*/  S2R R3, SR_TID.X ;  /* 0x0000000000037919 */ /* 0x000eac0000002100 */
[----:B------:R-:W0:Y:S08]  /*0050*/  LDC R13, c[0x0][0x364] ;  /* 0x0000d900ff0d7b82 */ /* 0x000e300000000800 */
[----:B------:R-:W2:Y:S08]  /*0060*/  S2UR UR5, SR_CTAID.X ;  /* 0x00000000000579c3 */ /* 0x000eb00000002500 */
[----:B------:R-:W2:Y:S01]  /*0070*/  LDC R2, c[0x0][0x360] ;  /* 0x0000d800ff027b82 */ /* 0x000ea20000000800 */
[----:B0-----:R-:W-:-:S02]  /*0080*/  IMAD R13, R13, UR4, R0 ;  /* 0x000000040d0d7c24 */ /* 0x001fc4000f8e0200 */
[----:B--2---:R-:W-:-:S05]  /*0090*/  IMAD R0, R2, UR5, R3 ;  /* 0x0000000502007c24 */ /* 0x004fca000f8e0203 */
[----:B------:R-:W-:-:S04]  /*00a0*/  VIMNMX R2, PT, PT, R13, R0, !PT ;  /* 0x000000000d027248 */ /* 0x000fc80007fe0100 */
[----:B-1----:R-:W-:-:S13]  /*00b0*/  ISETP.GE.AND P0, PT, R2, UR20, PT ;  /* 0x0000001402007c0c */ /* 0x002fda000bf06270 */
[----:B------:R-:W-:Y:S05]  /*00c0*/  @P0 EXIT ;  /* 0x000000000000094d */ /* 0x000fea0003800000 */
[----:B------:R-:W-:Y:S01]  /*00d0*/  UISETP.GE.U32.AND UP0, UPT, UR20, 0x8, UPT ;  /* 0x000000081400788c */ /* 0x000fe2000bf06070 */
[----:B------:R-:W-:Y:S02]  /*00e0*/  HFMA2 R12, -RZ, RZ, 0, 0 ;  /* 0x00000000ff0c7431 */ /* 0x000fe400000001ff */
[----:B------:R-:W-:Y:S01]  /*00f0*/  IMAD R13, R13, UR20, RZ ;  /* 0x000000140d0d7c24 */ /* 0x000fe2000f8e02ff */
[----:B------:R-:W-:Y:S01]  /*0100*/  UMOV UR4, URZ ;  /* 0x000000ff00047c82 */ /* 0x000fe20008000000 */
[----:B------:R-:W0:Y:S04]  /*0110*/  LDCU.64 UR18, c[0x0][0x358] ;  /* 0x00006b00ff1277ac */ /* 0x000e280008000a00 */
[----:B------:R-:W-:Y:S05]  /*0120*/  BRA.U !UP0, `(.L_x_0) ;  /* 0x0000000508047547 */ /* 0x000fea000b800000 */
[----:B------:R-:W1:Y:S01]  /*0130*/  LDCU.128 UR24, c[0x0][0x380] ;  /* 0x00007000ff1877ac */ /* 0x000e620008000c00 */
[----:B------:R-:W-:Y:S02]  /*0140*/  MOV R12, RZ ;  /* 0x000000ff000c7202 */ /* 0x000fe40000000f00 */
[----:B------:R-:W-:Y:S01]  /*0150*/  MOV R14, R0 ;  /* 0x00000000000e7202 */ /* 0x000fe20000000f00 */
[----:B------:R-:W-:-:S04]  /*0160*/  ULOP3.LUT UR4, UR20, 0x7ffffff8, URZ, 0xc0, !UPT ;  /* 0x7ffffff814047892 */ /* 0x000fc8000f8ec0ff */
[----:B------:R-:W-:Y:S01]  /*0170*/  UIADD3 UR5, UPT, UPT, -UR4, URZ, URZ ;  /* 0x000000ff04057290 */ /* 0x000fe2000fffe1ff */
[----:B-1----:R-:W-:Y:S01]  /*0180*/  MOV R2, UR24 ;  /* 0x0000001800027c02 */ /* 0x002fe20008000f00 */
[----:B------:R-:W-:Y:S01]  /*0190*/  UIMAD.WIDE UR6, UR20, 0x8, UR26 ;  /* 0x00000008140678a5 */ /* 0x000fe2000f8e021a */
[----:B------:R-:W-:Y:S01]  /*01a0*/  MOV R3, UR25 ;  /* 0x0000001900037c02 */ /* 0x000fe20008000f00 */
[----:B------:R-:W-:Y:S02]  /*01b0*/  UIMAD.WIDE UR8, UR20, 0xc, UR26 ;  /* 0x0000000c140878a5 */ /* 0x000fe4000f8e021a */
[----:B------:R-:W-:Y:S01]  /*01c0*/  UIMAD.WIDE UR10, UR20, 0x10, UR26 ;  /* 0x00000010140a78a5 */ /* 0x000fe2000f8e021a */
[----:B------:R-:W-:Y:S01]  /*01d0*/  IMAD.WIDE.U32 R2, R13, 0x4, R2 ;  /* 0x000000040d027825 */ /* 0x000fe200078e0002 */
[----:B------:R-:W-:Y:S02]  /*01e0*/  UIMAD.WIDE UR12, UR20, 0x14, UR26 ;  /* 0x00000014140c78a5 */ /* 0x000fe4000f8e021a */
[----:B------:R-:W-:Y:S01]  /*01f0*/  UIMAD.WIDE UR14, UR20, 0x18, UR26 ;  /* 0x00000018140e78a5 */ /* 0x000fe2000f8e021a */
[----:B------:R-:W-:Y:S01]  /*0200*/  IADD3 R2, P0, PT, R2, 0x10, RZ ;  /* 0x0000001002027810 */ /* 0x000fe20007f1e0ff */
[----:B------:R-:W-:-:S03]  /*0210*/  UIMAD.WIDE UR16, UR20, 0x1c, UR26 ;  /* 0x0000001c141078a5 */ /* 0x000fc6000f8e021a */
[----:B------:R-:W-:-:S09]  /*0220*/  IADD3.X R3, PT, PT, RZ, R3, RZ, P0, !PT ;  /* 0x00000003ff037210 */ /* 0x000fd200007fe4ff */
.L_x_1:
[----:B------:R-:W-:Y:S01]  /*0230*/  UIMAD.WIDE UR22, UR20, 0x4, UR26 ;  /* 0x00000004141678a5 */ /* 0x000fe2000f8e021a */
[----:B------:R-:W-:Y:S02]  /*0240*/  IMAD.MOV.U32 R23, RZ, RZ, 0x4 ;  /* 0x00000004ff177424 */ /* 0x000fe400078e00ff */
[----:B------:R-:W-:Y:S01]  /*0250*/  HFMA2 R11, -RZ, RZ, 0, 2.384185791015625e-07 ;  /* 0x00000004ff0b7431 */ /* 0x000fe200000001ff */
[----:B------:R-:W-:Y:S01]  /*0260*/  MOV R25, 0x4 ;  /* 0x0000000400197802 */ /* 0x000fe20000000f00 */
[----:B0-----:R-:W2:Y:S01]  /*0270*/  LDG.E R21, desc[UR18][R2.64+-0x10] ;  /* 0xfffff01202157981 */ /* 0x001ea2000c1e1900 */
[C---:B------:R-:W-:Y:S01]  /*0280*/  IMAD.WIDE R22, R14.reuse, R23, UR26 ;  /* 0x0000001a0e167e25 */ /* 0x040fe2000f8e0217 */
[----:B------:R-:W-:Y:S02]  /*0290*/  MOV R8, UR22 ;  /* 0x0000001600087c02 */ /* 0x000fe40008000f00 */
[----:B------:R-:W-:Y:S01]  /*02a0*/  MOV R9, UR23 ;  /* 0x0000001700097c02 */ /* 0x000fe20008000f00 */
[----:B------:R-:W3:Y:S02]  /*02b0*/  LDG.E R19, desc[UR18][R2.64+-0xc] ;  /* 0xfffff41202137981 */ /* 0x000ee4000c1e1900 */
[----:B------:R-:W-:-:S02]  /*02c0*/  IMAD.WIDE R8, R14, 0x4, R8 ;  /* 0x000000040e087825 */ /* 0x000fc400078e0208 */
[----:B------:R-:W2:Y:S01]  /*02d0*/  LDG.E R22, desc[UR18][R22.64] ;  /* 0x0000001216167981 */ /* 0x000ea2000c1e1900 */
[----:B------:R-:W-:Y:S01]  /*02e0*/  MOV R5, 0x4 ;  /* 0x0000000400057802 */ /* 0x000fe20000000f00 */
[C---:B------:R-:W-:Y:S02]  /*02f0*/  IMAD.WIDE R24, R14.reuse, R25, UR6 ;  /* 0x000000060e187e25 */ /* 0x040fe4000f8e0219 */
[----:B------:R0:W3:Y:S02]  /*0300*/  LDG.E R20, desc[UR18][R8.64] ;  /* 0x0000001208147981 */ /* 0x0000e4000c1e1900 */
[----:B------:R-:W-:Y:S02]  /*0310*/  IMAD.WIDE R10, R14, R11, UR8 ;  /* 0x000000080e0a7e25 */ /* 0x000fe4000f8e020b */
[----:B------:R-:W4:Y:S04]  /*0320*/  LDG.E R18, desc[UR18][R24.64] ;  /* 0x0000001218127981 */ /* 0x000f28000c1e1900 */
[----:B------:R-:W4:Y:S01]  /*0330*/  LDG.E R17, desc[UR18][R2.64+-0x8] ;  /* 0xfffff81202117981 */ /* 0x000f22000c1e1900 */
[----:B0-----:R-:W-:-:S02]  /*0340*/  HFMA2 R9, -RZ, RZ, 0, 2.384185791015625e-07 ;  /* 0x00000004ff097431 */ /* 0x001fc400000001ff */
[----:B------:R-:W-:Y:S01]  /*0350*/  IMAD.MOV.U32 R7, RZ, RZ, 0x4 ;  /* 0x00000004ff077424 */ /* 0x000fe200078e00ff */
[----:B------:R0:W5:Y:S01]  /*0360*/  LDG.E R16, desc[UR18][R10.64] ;  /* 0x000000120a107981 */ /* 0x000162000c1e1900 */
[----:B------:R-:W-:-:S03]  /*0370*/  IMAD.WIDE R4, R14, R5, UR10 ;  /* 0x0000000a0e047e25 */ /* 0x000fc6000f8e0205 */
[----:B------:R-:W5:Y:S01]  /*0380*/  LDG.E R15, desc[UR18][R2.64+-0x4] ;  /* 0xfffffc12020f7981 */ /* 0x000f62000c1e1900 */
[C---:B------:R-:W-:Y:S01]  /*0390*/  IMAD.WIDE R6, R14.reuse, R7, UR12 ;  /* 0x0000000c0e067e25 */ /* 0x040fe2000f8e0207 */
[----:B------:R-:W-:Y:S02]  /*03a0*/  MOV R27, 0x4 ;  /* 0x00000004001b7802 */ /* 0x000fe40000000f00 */
[----:B------:R1:W5:Y:S01]  /*03b0*/  LDG.E R4, desc[UR18][R4.64] ;  /* 0x0000001204047981 */ /* 0x000362000c1e1900 */
[----:B------:R-:W-:-:S03]  /*03c0*/  IMAD.WIDE R8, R14, R9, UR14 ;  /* 0x0000000e0e087e25 */ /* 0x000fc6000f8e0209 */
[----:B------:R-:W5:Y:S01]  /*03d0*/  LDG.E R23, desc[UR18][R2.64] ;  /* 0x0000001202177981 */ /* 0x000f62000c1e1900 */
[----:B0-----:R-:W-:-:S03]  /*03e0*/  IMAD.WIDE R10, R14, R27, UR16 ;  /* 0x000000100e0a7e25 */ /* 0x001fc6000f8e021b */
[----:B------:R-:W5:Y:S04]  /*03f0*/  LDG.E R7, desc[UR18][R6.64] ;  /* 0x0000001206077981 */ /* 0x000f68000c1e1900 */
[----:B------:R-:W5:Y:S04]  /*0400*/  LDG.E R24, desc[UR18][R2.64+0x4] ;  /* 0x0000041202187981 */ /* 0x000f68000c1e1900 */
[----:B------:R-:W5:Y:S04]  /*0410*/  LDG.E R8, desc[UR18][R8.64] ;  /* 0x0000001208087981 */ /* 0x000f68000c1e1900 */
[----:B------:R-:W5:Y:S04]  /*0420*/  LDG.E R25, desc[UR18][R2.64+0x8] ;  /* 0x0000081202197981 */ /* 0x000f68000c1e1900 */
[----:B------:R-:W5:Y:S04]  /*0430*/  LDG.E R10, desc[UR18][R10.64] ;  /* 0x000000120a0a7981 */ /* 0x000f68000c1e1900 */
[----:B------:R0:W5:Y:S01]  /*0440*/  LDG.E R27, desc[UR18][R2.64+0xc] ;  /* 0x00000c12021b7981 */ /* 0x000162000c1e1900 */
[----:B------:R-:W-:-:S04]  /*0450*/  UIADD3 UR5, UPT, UPT, UR5, 0x8, URZ ;  /* 0x0000000805057890 */ /* 0x000fc8000fffe0ff */
[----:B------:R-:W-:Y:S01]  /*0460*/  UISETP.NE.AND UP0, UPT, UR5, URZ, UPT ;  /* 0x000000ff0500728c */ /* 0x000fe2000bf05270 */
[----:B-1----:R-:W-:Y:S02]  /*0470*/  MOV R5, UR20 ;  /* 0x0000001400057c02 */ /* 0x002fe40008000f00 */
[----:B0-----:R-:W-:Y:S02]  /*0480*/  IADD3 R2, P0, PT, R2, 0x20, RZ ;  /* 0x0000002002027810 */ /* 0x001fe40007f1e0ff */
[----:B------:R-:W-:Y:S02]  /*0490*/  LEA R14, R5, R14, 0x3 ;  /* 0x0000000e050e7211 */ /* 0x000fe400078e18ff */
[----:B------:R-:W-:Y:S01]  /*04a0*/  IADD3.X R3, PT, PT, RZ, R3, RZ, P0, !PT ;  /* 0x00000003ff037210 */ /* 0x000fe200007fe4ff */
[----:B--2---:R-:W-:-:S04]  /*04b0*/  FFMA R22, R21, R22, R12 ;  /* 0x0000001615167223 */ /* 0x004fc8000000000c */
[----:B---3--:R-:W-:-:S04]  /*04c0*/  FFMA R20, R19, R20, R22 ;  /* 0x0000001413147223 */ /* 0x008fc80000000016 */
[----:B----4-:R-:W-:-:S04]  /*04d0*/  FFMA R18, R17, R18, R20 ;  /* 0x0000001211127223 */ /* 0x010fc80000000014 */
[----:B-----5:R-:W-:-:S04]  /*04e0*/  FFMA R16, R15, R16, R18 ;  /* 0x000000100f107223 */ /* 0x020fc80000000012 */
[----:B------:R-:W-:-:S04]  /*04f0*/  FFMA R23, R23, R4, R16 ;  /* 0x0000000417177223 */ /* 0x000fc80000000010 */
[----:B------:R-:W-:-:S04]  /*0500*/  FFMA R24, R24, R7, R23 ;  /* 0x0000000718187223 */ /* 0x000fc80000000017 */
[----:B------:R-:W-:-:S04]  /*0510*/  FFMA R8, R25, R8, R24 ;  /* 0x0000000819087223 */ /* 0x000fc80000000018 */
[----:B------:R-:W-:Y:S01]  /*0520*/  FFMA R12, R27, R10, R8 ;  /* 0x0000000a1b0c7223 */ /* 0x000fe20000000008 */
[----:B------:R-:W-:Y:S06]  /*0530*/  BRA.U UP0, `(.L_x_1) ;  /* 0xfffffffd003c7547 */ /* 0x000fec000b83ffff */
.L_x_0:
[----:B------:R-:W-:-:S04]  /*0540*/  ULOP3.LUT UR6, UR20, 0x7, URZ, 0xc0, !UPT ;  /* 0x0000000714067892 */ /* 0x000fc8000f8ec0ff */
[----:B------:R-:W-:-:S09]  /*0550*/  UISETP.NE.AND UP0, UPT, UR6, URZ, UPT ;  /* 0x000000ff0600728c */ /* 0x000fd2000bf05270 */
[----:B------:R-:W-:Y:S05]  /*0560*/  BRA.U !UP0, `(.L_x_2) ;  /* 0x0000000508387547 */ /* 0x000fea000b800000 */
[----:B------:R-:W-:Y:S02]  /*0570*/  UISETP.GE.U32.AND UP0, UPT, UR6, 0x4, UPT ;  /* 0x000000040600788c */ /* 0x000fe4000bf06070 */
[----:B------:R-:W-:-:S04]  /*0580*/  ULOP3.LUT UR5, UR20, 0x3, URZ, 0xc0, !UPT ;  /* 0x0000000314057892 */ /* 0x000fc8000f8ec0ff */
[----:B------:R-:W-:-:S03]  /*0590*/  UISETP.NE.AND UP1, UPT, UR5, URZ, UPT ;  /* 0x000000ff0500728c */ /* 0x000fc6000bf25270 */
[----:B------:R-:W-:Y:S08]  /*05a0*/  BRA.U !UP0, `(.L_x_3) ;  /* 0x00000001087c7547 */ /* 0x000ff0000b800000 */
[----:B------:R-:W1:Y:S01]  /*05b0*/  LDC.64 R6, c[0x0][0x388] ;  /* 0x0000e200ff067b82 */ /* 0x000e620000000a00 */
[----:B------:R-:W2:Y:S01]  /*05c0*/  LDCU.64 UR6, c[0x0][0x380] ;  /* 0x00007000ff0677ac */ /* 0x000ea20008000a00 */
[----:B------:R-:W-:Y:S01]  /*05d0*/  IMAD.U32 R9, RZ, RZ, UR4 ;  /* 0x00000004ff097e24 */ /* 0x000fe2000f8e00ff */
[C---:B------:R-:W-:Y:S02]  /*05e0*/  IADD3 R3, PT, PT, R13.reuse, UR4, RZ ;  /* 0x000000040d037c10 */ /* 0x040fe4000fffe0ff */
[----:B------:R-:W-:Y:S01]  /*05f0*/  IADD3 R10, P0, PT, R13, UR4, RZ ;  /* 0x000000040d0a7c10 */ /* 0x000fe2000ff1e0ff */
[----:B------:R-:W-:Y:S01]  /*0600*/  IMAD R9, R9, UR20, R0 ;  /* 0x0000001409097c24 */ /* 0x000fe2000f8e0200 */
[----:B------:R-:W-:Y:S01]  /*0610*/  MOV R11, UR20 ;  /* 0x00000014000b7c02 */ /* 0x000fe20008000f00 */
[----:B------:R-:W3:Y:S01]  /*0620*/  LDC.64 R4, c[0x0][0x380] ;  /* 0x0000e000ff047b82 */ /* 0x000ee20000000a00 */
[----:B------:R-:W-:Y:S01]  /*0630*/  MOV R15, UR20 ;  /* 0x00000014000f7c02 */ /* 0x000fe20008000f00 */
[----:B-1----:R-:W-:Y:S01]  /*0640*/  IMAD.WIDE R6, R9, 0x4, R6 ;  /* 0x0000000409067825 */ /* 0x002fe200078e0206 */
[----:B------:R-:W-:-:S05]  /*0650*/  MOV R9, UR20 ;  /* 0x0000001400097c02 */ /* 0x000fca0008000f00 */
[----:B------:R-:W-:Y:S02]  /*0660*/  IMAD.WIDE R8, R9, 0x4, R6 ;  /* 0x0000000409087825 */ /* 0x000fe400078e0206 */
[----:B0-----:R-:W4:Y:S02]  /*0670*/  LDG.E R6, desc[UR18][R6.64] ;  /* 0x0000001206067981 */ /* 0x001f24000c1e1900 */
[----:B---3--:R-:W-:Y:S01]  /*0680*/  IMAD.WIDE.U32 R4, R3, 0x4, R4 ;  /* 0x0000000403047825 */ /* 0x008fe200078e0004 */
[----:B------:R-:W-:Y:S01]  /*0690*/  IADD3.X R3, PT, PT, RZ, RZ, RZ, P0, !PT ;  /* 0x000000ffff037210 */ /* 0x000fe200007fe4ff */
[----:B------:R-:W3:Y:S01]  /*06a0*/  LDG.E R17, desc[UR18][R8.64] ;  /* 0x0000001208117981 */ /* 0x000ee2000c1e1900 */
[----:B--2---:R-:W-:-:S03]  /*06b0*/  LEA R2, P0, R10, UR6, 0x2 ;  /* 0x000000060a027c11 */ /* 0x004fc6000f8010ff */
[----:B------:R-:W4:Y:S01]  /*06c0*/  LDG.E R5, desc[UR18][R4.64] ;  /* 0x0000001204057981 */ /* 0x000f22000c1e1900 */
[----:B------:R-:W-:Y:S01]  /*06d0*/  LEA.HI.X R3, R10, UR7, R3, 0x2, P0 ;  /* 0x000000070a037c11 */ /* 0x000fe200080f1403 */
[----:B------:R-:W-:-:S04]  /*06e0*/  IMAD.WIDE R10, R11, 0x4, R8 ;  /* 0x000000040b0a7825 */ /* 0x000fc800078e0208 */
[----:B------:R-:W3:Y:S01]  /*06f0*/  LDG.E R16, desc[UR18][R2.64+0x4] ;  /* 0x0000041202107981 */ /* 0x000ee2000c1e1900 */
[----:B------:R-:W-:-:S03]  /*0700*/  IMAD.WIDE R14, R15, 0x4, R10 ;  /* 0x000000040f0e7825 */ /* 0x000fc600078e020a */
[----:B------:R-:W2:Y:S04]  /*0710*/  LDG.E R19, desc[UR18][R10.64] ;  /* 0x000000120a137981 */ /* 0x000ea8000c1e1900 */
[----:B------:R-:W2:Y:S04]  /*0720*/  LDG.E R18, desc[UR18][R2.64+0x8] ;  /* 0x0000081202127981 */ /* 0x000ea8000c1e1900 */
[----:B------:R-:W5:Y:S04]  /*0730*/  LDG.E R20, desc[UR18][R2.64+0xc] ;  /* 0x00000c1202147981 */ /* 0x000f68000c1e1900 */
[----:B------:R-:W5:Y:S01]  /*0740*/  LDG.E R14, desc[UR18][R14.64] ;  /* 0x000000120e0e7981 */ /* 0x000f62000c1e1900 */
[----:B------:R-:W-:Y:S01]  /*0750*/  UIADD3 UR4, UPT, UPT, UR4, 0x4, URZ ;  /* 0x0000000404047890 */ /* 0x000fe2000fffe0ff */
[----:B----4-:R-:W-:-:S04]  /*0760*/  FFMA R5, R5, R6, R12 ;  /* 0x0000000605057223 */ /* 0x010fc8000000000c */
[----:B---3--:R-:W-:-:S04]  /*0770*/  FFMA R5, R16, R17, R5 ;  /* 0x0000001110057223 */ /* 0x008fc80000000005 */
[----:B--2---:R-:W-:-:S04]  /*0780*/  FFMA R5, R18, R19, R5 ;  /* 0x0000001312057223 */ /* 0x004fc80000000005 */
[----:B-----5:R-:W-:-:S07]  /*0790*/  FFMA R12, R20, R14, R5 ;  /* 0x0000000e140c7223 */ /* 0x020fce0000000005 */
.L_x_3:
[----:B------:R-:W-:Y:S05]  /*07a0*/  BRA.U !UP1, `(.L_x_2) ;  /* 0x0000000109a87547 */ /* 0x000fea000b800000 */
[----:B------:R-:W-:Y:S01]  /*07b0*/  UISETP.NE.AND UP0, UPT, UR5, 0x1, UPT ;  /* 0x000000010500788c */ /* 0x000fe2000bf05270 */
[----:B------:R-:W-:Y:S01]  /*07c0*/  MOV R7, UR4 ;  /* 0x0000000400077c02 */ /* 0x000fe20008000f00 */
[----:B------:R-:W-:Y:S02]  /*07d0*/  ULOP3.LUT UR5, UR20, 0x1, URZ, 0xc0, !UPT ;  /* 0x0000000114057892 */ /* 0x000fe4000f8ec0ff */
[----:B------:R-:W-:Y:S02]  /*07e0*/  MOV R15, UR20 ;  /* 0x00000014000f7c02 */ /* 0x000fe40008000f00 */
[----:B------:R-:W-:Y:S01]  /*07f0*/  UISETP.NE.U32.AND UP1, UPT, UR5, 0x1, UPT ;  /* 0x000000010500788c */ /* 0x000fe2000bf25070 */
[----:B------:R-:W-:-:S04]  /*0800*/  PLOP3.LUT P1, PT, PT, PT, UP0, 0x80, 0x8 ;  /* 0x000000000008781c */ /* 0x000fc80003f2f008 */
[----:B------:R-:W1:Y:S01]  /*0810*/  @UP0 LDCU.128 UR8, c[0x0][0x380] ;  /* 0x00007000ff0807ac */ /* 0x000e620008000c00 */
[----:B------:R-:W-:Y:S01]  /*0820*/  PLOP3.LUT P0, PT, PT, PT, UP1, 0x80, 0x8 ;  /* 0x000000000008781c */ /* 0x000fe20003f0f018 */
[----:B------:R-:W2:Y:S04]  /*0830*/  @UP0 LDCU.64 UR6, c[0x0][0x380] ;  /* 0x00007000ff0607ac */ /* 0x000ea80008000a00 */
[----:B------:R-:W3:Y:S03]  /*0840*/  @!UP1 LDCU.128 UR12, c[0x0][0x380] ;  /* 0x00007000ff0c97ac */ /* 0x000ee60008000c00 */
[C---:B------:R-:W-:Y:S02]  /*0850*/  @P1 IADD3 R3, PT, PT, R13.reuse, UR4, RZ ;  /* 0x000000040d031c10 */ /* 0x040fe4000fffe0ff */
[----:B------:R-:W-:Y:S01]  /*0860*/  @P1 IADD3 R6, P2, PT, R13, UR4, RZ ;  /* 0x000000040d061c10 */ /* 0x000fe2000ff5e0ff */
[----:B------:R-:W-:Y:S01]  /*0870*/  @UP0 UIADD3 UR4, UPT, UPT, UR4, 0x2, URZ ;  /* 0x0000000204040890 */ /* 0x000fe2000fffe0ff */
[----:B-1----:R-:W-:Y:S01]  /*0880*/  MOV R11, UR9 ;  /* 0x00000009000b7c02 */ /* 0x002fe20008000f00 */
[----:B------:R-:W-:Y:S01]  /*0890*/  IMAD.U32 R10, RZ, RZ, UR8 ;  /* 0x00000008ff0a7e24 */ /* 0x000fe2000f8e00ff */
[----:B------:R-:W-:-:S02]  /*08a0*/  MOV R4, UR10 ;  /* 0x0000000a00047c02 */ /* 0x000fc40008000f00 */
[----:B------:R-:W-:Y:S01]  /*08b0*/  MOV R5, UR11 ;  /* 0x0000000b00057c02 */ /* 0x000fe20008000f00 */
[----:B------:R-:W-:-:S04]  /*08c0*/  @P1 IMAD.WIDE.U32 R10, R3, 0x4, R10 ;  /* 0x00000004030a1825 */ /* 0x000fc800078e000a */
[----:B------:R-:W-:Y:S01]  /*08d0*/  @P1 IMAD R3, R7, UR20, R0 ;  /* 0x0000001407031c24 */ /* 0x000fe2000f8e0200 */
[----:B------:R-:W-:Y:S01]  /*08e0*/  @P1 IADD3.X R7, PT, PT, RZ, RZ, RZ, P2, !PT ;  /* 0x000000ffff071210 */ /* 0x000fe200017fe4ff */
[----:B------:R-:W-:Y:S01]  /*08f0*/  IMAD.U32 R19, RZ, RZ, UR4 ;  /* 0x00000004ff137e24 */ /* 0x000fe2000f8e00ff */
[C---:B--2---:R-:W-:Y:S01]  /*0900*/  @P1 LEA R2, P2, R6.reuse, UR6, 0x2 ;  /* 0x0000000606021c11 */ /* 0x044fe2000f8410ff */
[----:B------:R-:W-:Y:S01]  /*0910*/  @P1 IMAD.WIDE R4, R3, 0x4, R4 ;  /* 0x0000000403041825 */ /* 0x000fe200078e0204 */
[----:B------:R-:W-:Y:S01]  /*0920*/  @!P0 IADD3 R17, PT, PT, R13, UR4, RZ ;  /* 0x000000040d118c10 */ /* 0x000fe2000fffe0ff */
[----:B0-----:R-:W2:Y:S01]  /*0930*/  @P1 LDG.E R11, desc[UR18][R10.64] ;  /* 0x000000120a0b1981 */ /* 0x001ea2000c1e1900 */
[----:B------:R-:W-:Y:S01]  /*0940*/  @P1 LEA.HI.X R3, R6, UR7, R7, 0x2, P2 ;  /* 0x0000000706031c11 */ /* 0x000fe200090f1407 */
[----:B------:R-:W-:Y:S01]  /*0950*/  @!P0 IMAD R19, R19, UR20, R0 ;  /* 0x0000001413138c24 */ /* 0x000fe2000f8e0200 */
[----:B---3--:R-:W-:Y:S01]  /*0960*/  MOV R6, UR12 ;  /* 0x0000000c00067c02 */ /* 0x008fe20008000f00 */
[----:B------:R-:W-:Y:S01]  /*0970*/  @P1 IMAD.WIDE R14, R15, 0x4, R4 ;  /* 0x000000040f0e1825 */ /* 0x000fe200078e0204 */
[----:B------:R-:W-:Y:S01]  /*0980*/  MOV R7, UR13 ;  /* 0x0000000d00077c02 */ /* 0x000fe20008000f00 */
[----:B------:R-:W2:Y:S01]  /*0990*/  @P1 LDG.E R4, desc[UR18][R4.64] ;  /* 0x0000001204041981 */ /* 0x000ea2000c1e1900 */
[----:B------:R-:W-:-:S02]  /*09a0*/  MOV R8, UR14 ;  /* 0x0000000e00087c02 */ /* 0x000fc40008000f00 */
[----:B------:R-:W-:Y:S01]  /*09b0*/  MOV R9, UR15 ;  /* 0x0000000f00097c02 */ /* 0x000fe20008000f00 */
[----:B------:R-:W-:Y:S01]  /*09c0*/  @!P0 IMAD.WIDE.U32 R6, R17, 0x4, R6 ;  /* 0x0000000411068825 */ /* 0x000fe200078e0006 */
[----:B------:R-:W3:Y:S03]  /*09d0*/  @P1 LDG.E R14, desc[UR18][R14.64] ;  /* 0x000000120e0e1981 */ /* 0x000ee6000c1e1900 */
[----:B------:R-:W-:Y:S01]  /*09e0*/  @!P0 IMAD.WIDE R8, R19, 0x4, R8 ;  /* 0x0000000413088825 */ /* 0x000fe200078e0208 */
[----:B------:R-:W3:Y:S04]  /*09f0*/  @P1 LDG.E R2, desc[UR18][R2.64+0x4] ;  /* 0x0000041202021981 */ /* 0x000ee8000c1e1900 */
[----:B------:R-:W4:Y:S04]  /*0a00*/  @!P0 LDG.E R7, desc[UR18][R6.64] ;  /* 0x0000001206078981 */ /* 0x000f28000c1e1900 */
[----:B------:R-:W4:Y:S01]  /*0a10*/  @!P0 LDG.E R8, desc[UR18][R8.64] ;  /* 0x0000001208088981 */ /* 0x000f22000c1e1900 */
[----:B--2---:R-:W-:-:S04]  /*0a20*/  @P1 FFMA R11, R11, R4, R12 ;  /* 0x000000040b0b1223 */ /* 0x004fc8000000000c */
[----:B---3--:R-:W-:-:S04]  /*0a30*/  @P1 FFMA R12, R2, R14, R11 ;  /* 0x0000000e020c1223 */ /* 0x008fc8000000000b */
[----:B----4-:R-:W-:-:S07]  /*0a40*/  @!P0 FFMA R12, R7, R8, R12 ;  /* 0x00000008070c8223 */ /* 0x010fce000000000c */
.L_x_2:
[----:B------:R-:W1:Y:S01]  /*0a50*/  LDC.64 R2, c[0x0][0x390] ;  /* 0x0000e400ff027b82 */ /* 0x000e620000000a00 */
[----:B------:R-:W-:-:S05]  /*0a60*/  IADD3 R13, PT, PT, R0, R13, RZ ;  /* 0x0000000d000d7210 */ /* 0x000fca0007ffe0ff */
[----:B-1----:R-:W-:-:S05]  /*0a70*/  IMAD.WIDE R2, R13, 0x4, R2 ;  /* 0x000000040d027825 */ /* 0x002fca00078e0202 */
[----:B0-----:R-:W-:Y:S01]  /*0a80*/  STG.E desc[UR18][R2.64], R12 ;  /* 0x0000000c02007986 */ /* 0x001fe2000c101912 */
[----:B------:R-:W-:Y:S05]  /*0a90*/  EXIT ;  /* 0x000000000000794d */ /* 0x000fea0003800000 */
.L_x_4:
[----:B------:R-:W-:-:S00]  /*0aa0*/  BRA `(.L_x_4) ;  /* 0xfffffffc00fc7947 */ /* 0x000fc0000383ffff */
[----:B------:R-:W-:-:S00]  /*0ab0*/  NOP ;  /* 0x0000000000007918 */ /* 0x000fc00000000000 */
        /* <DEDUP_REMOVED lines=12> */
.L_x_5:


//--------------------- .nv.shared.reserved.0     --------------------------
	.section	.nv.shared.reserved.0,"aw",@nobits
	.weak		__nv_reservedSMEM_offset_0_alias
	.size		__nv_reservedSMEM_offset_0_alias, 0, 64
	.other		__nv_reservedSMEM_offset_0_alias,@"STO_CUDA_RESERVED_SHARED STV_DEFAULT"
__nv_reservedSMEM_offset_0_alias:
	.zero		0
	.zero		64


//--------------------- .nv.constant0._Z11matMulNaivePfS_S_i --------------------------
	.section	.nv.constant0._Z11matMulNaivePfS_S_i,"a",@progbits
	.sectionflags	@""
	.align	4
.nv.constant0._Z11matMulNaivePfS_S_i:
	.zero		924


//--------------------- SYMBOLS --------------------------

	.type		.nv.reservedSmem.offset0,@object
	.size		.nv.reservedSmem.offset0,0x4
